	.headerflags	@"EF_CUDA_TEXMODE_UNIFIED EF_CUDA_64BIT_ADDRESS EF_CUDA_ACCELERATORS EF_CUDA_SM90 EF_CUDA_VIRTUAL_SM(EF_CUDA_SM90)"
	.elftype	@"ET_EXEC"


//--------------------- .nv.info                  --------------------------
	.section	.nv.info,"",@"SHT_CUDA_INFO"
	.align	4


	//----- nvinfo : EIATTR_REGCOUNT
	.align		4
        /*0000*/ 	.byte	0x04, 0x2f
        /*0002*/ 	.short	(.L_1 - .L_0)
	.align		4
.L_0:
        /*0004*/ 	.word	index@(triton_poi_fused_clone_0)
        /*0008*/ 	.word	0x00000014


	//----- nvinfo : EIATTR_MIN_STACK_SIZE
	.align		4
.L_1:
        /*000c*/ 	.byte	0x04, 0x12
        /*000e*/ 	.short	(.L_3 - .L_2)
	.align		4
.L_2:
        /*0010*/ 	.word	index@(triton_poi_fused_clone_0)
        /*0014*/ 	.word	0x00000000


	//----- nvinfo : EIATTR_FRAME_SIZE
	.align		4
.L_3:
        /*0018*/ 	.byte	0x04, 0x11
        /*001a*/ 	.short	(.L_5 - .L_4)
	.align		4
.L_4:
        /*001c*/ 	.word	index@(triton_poi_fused_clone_0)
        /*0020*/ 	.word	0x00000000


	//----- nvinfo : EIATTR_MIN_STACK_SIZE
	.align		4
.L_5:
        /*0024*/ 	.byte	0x04, 0x12
        /*0026*/ 	.short	(.L_7 - .L_6)
	.align		4
.L_6:
        /*0028*/ 	.word	index@(triton_poi_fused_clone_0)
        /*002c*/ 	.word	0x00000000
.L_7:


//--------------------- .nv.info.triton_poi_fused_clone_0 --------------------------
	.section	.nv.info.triton_poi_fused_clone_0,"",@"SHT_CUDA_INFO"
	.sectionflags	@""
	.align	4


	//----- nvinfo : EIATTR_CUDA_API_VERSION
	.align		4
        /*0000*/ 	.byte	0x04, 0x37
        /*0002*/ 	.short	(.L_9 - .L_8)
.L_8:
        /*0004*/ 	.word	0x0000007c


	//----- nvinfo : EIATTR_KPARAM_INFO
	.align		4
.L_9:
        /*0008*/ 	.byte	0x04, 0x17
        /*000a*/ 	.short	(.L_11 - .L_10)
.L_10:
        /*000c*/ 	.word	0x00000000
        /*0010*/ 	.short	0x0003
        /*0012*/ 	.short	0x0018
        /*0014*/ 	.byte	0x00, 0xf0, 0x11, 0x00


	//----- nvinfo : EIATTR_KPARAM_INFO
	.align		4
.L_11:
        /*0018*/ 	.byte	0x04, 0x17
        /*001a*/ 	.short	(.L_13 - .L_12)
.L_12:
        /*001c*/ 	.word	0x00000000
        /*0020*/ 	.short	0x0002
        /*0022*/ 	.short	0x0010
        /*0024*/ 	.byte	0x00, 0xf4, 0x21, 0x00


	//----- nvinfo : EIATTR_KPARAM_INFO
	.align		4
.L_13:
        /*0028*/ 	.byte	0x04, 0x17
        /*002a*/ 	.short	(.L_15 - .L_14)
.L_14:
        /*002c*/ 	.word	0x00000000
        /*0030*/ 	.short	0x0001
        /*0032*/ 	.short	0x0008
        /*0034*/ 	.byte	0x00, 0xf4, 0x21, 0x00


	//----- nvinfo : EIATTR_KPARAM_INFO
	.align		4
.L_15:
        /*0038*/ 	.byte	0x04, 0x17
        /*003a*/ 	.short	(.L_17 - .L_16)
.L_16:
        /*003c*/ 	.word	0x00000000
        /*0040*/ 	.short	0x0000
        /*0042*/ 	.short	0x0000
        /*0044*/ 	.byte	0x00, 0xf4, 0x21, 0x00


	//----- nvinfo : EIATTR_SPARSE_MMA_MASK
	.align		4
.L_17:
        /*0048*/ 	.byte	0x03, 0x50
        /*004a*/ 	.short	0x0000


	//----- nvinfo : EIATTR_MAXREG_COUNT
	.align		4
        /*004c*/ 	.byte	0x03, 0x1b
        /*004e*/ 	.short	0x00ff


	//----- nvinfo : EIATTR_EXIT_INSTR_OFFSETS
	.align		4
        /*0050*/ 	.byte	0x04, 0x1c
        /*0052*/ 	.short	(.L_19 - .L_18)


	//   ....[0]....
.L_18:
        /*0054*/ 	.word	0x000007a0


	//   ....[1]....
        /*0058*/ 	.word	0x000007c0


	//----- nvinfo : EIATTR_REQNTID
	.align		4
.L_19:
        /*005c*/ 	.byte	0x04, 0x10
        /*005e*/ 	.short	(.L_21 - .L_20)
.L_20:
        /*0060*/ 	.word	0x00000080
        /*0064*/ 	.word	0x00000001
        /*0068*/ 	.word	0x00000001


	//----- nvinfo : EIATTR_CBANK_PARAM_SIZE
	.align		4
.L_21:
        /*006c*/ 	.byte	0x03, 0x19
        /*006e*/ 	.short	0x001c


	//----- nvinfo : EIATTR_PARAM_CBANK
	.align		4
        /*0070*/ 	.byte	0x04, 0x0a
        /*0072*/ 	.short	(.L_23 - .L_22)
	.align		4
.L_22:
        /*0074*/ 	.word	index@(.nv.constant0.triton_poi_fused_clone_0)
        /*0078*/ 	.short	0x0210
        /*007a*/ 	.short	0x001c


	//----- nvinfo : EIATTR_SW_WAR
	.align		4
.L_23:
        /*007c*/ 	.byte	0x04, 0x36
        /*007e*/ 	.short	(.L_25 - .L_24)
.L_24:
        /*0080*/ 	.word	0x00000008
.L_25:


//--------------------- .nv.callgraph             --------------------------
	.section	.nv.callgraph,"",@"SHT_CUDA_CALLGRAPH"
	.align	4
	.sectionentsize	8
	.align		4
        /*0000*/ 	.word	0x00000000
	.align		4
        /*0004*/ 	.word	0xffffffff
	.align		4
        /*0008*/ 	.word	0x00000000
	.align		4
        /*000c*/ 	.word	0xfffffffe
	.align		4
        /*0010*/ 	.word	0x00000000
	.align		4
        /*0014*/ 	.word	0xfffffffd
	.align		4
        /*0018*/ 	.word	0x00000000
	.align		4
        /*001c*/ 	.word	0xfffffffc


//--------------------- .text.triton_poi_fused_clone_0 --------------------------
	.section	.text.triton_poi_fused_clone_0,"ax",@progbits
	.align	128
        .global         triton_poi_fused_clone_0
        .type           triton_poi_fused_clone_0,@function
        .size           triton_poi_fused_clone_0,(.L_x_1 - triton_poi_fused_clone_0)
        .other          triton_poi_fused_clone_0,@"STO_CUDA_ENTRY STV_DEFAULT"
triton_poi_fused_clone_0:
.text.triton_poi_fused_clone_0:
[----:B------:R-:W0:Y:S02]  /*0000*/  LDC R1, c[0x0][0x28] ;  /* 0x00000a00ff017b82 */ /* 0x000e240000000800 */
[----:B------:R-:W1:Y:S01]  /*0010*/  S2R R0, SR_TID.X ;  /* 0x0000000000007919 */ /* 0x000e620000002100 */
[----:B------:R-:W-:Y:S01]  /*0020*/  ULDC.64 UR4, c[0x0][0x208] ;  /* 0x0000820000047ab9 */ /* 0x000fe20000000a00 */
[----:B------:R-:W2:Y:S01]  /*0030*/  S2R R3, SR_CTAID.X ;  /* 0x0000000000037919 */ /* 0x000ea20000002500 */
[----:B-1----:R-:W-:Y:S01]  /*0040*/  IMAD.SHL.U32 R0, R0, 0x2, RZ ;  /* 0x0000000200007824 */ /* 0x002fe200078e00ff */
[----:B--2---:R-:W-:-:S04]  /*0050*/  SHF.R.S32.HI R5, RZ, 0x17, R3 ;  /* 0x00000017ff057819 */ /* 0x004fc80000011403 */
[----:B------:R-:W-:Y:S02]  /*0060*/  LOP3.LUT R0, R0, 0xfe, RZ, 0xc0, !PT ;  /* 0x000000fe00007812 */ /* 0x000fe400078ec0ff */
[----:B------:R-:W-:-:S03]  /*0070*/  SGXT R5, R5, 0x1 ;  /* 0x000000010505781a */ /* 0x000fc60000000200 */
[----:B------:R-:W-:-:S04]  /*0080*/  IMAD R0, R3, 0x100, R0 ;  /* 0x0000010003007824 */ /* 0x000fc800078e0200 */
[C---:B------:R-:W-:Y:S01]  /*0090*/  VIADD R3, R0.reuse, 0x1 ;  /* 0x0000000100037836 */ /* 0x040fe20000000000 */
[C---:B------:R-:W-:Y:S02]  /*00a0*/  LEA.HI R4, R5.reuse, R0, RZ, 0x4 ;  /* 0x0000000005047211 */ /* 0x040fe400078f20ff */
[----:B------:R-:W-:Y:S02]  /*00b0*/  ISETP.GE.AND P0, PT, R0, 0x400, PT ;  /* 0x000004000000780c */ /* 0x000fe40003f06270 */
[----:B------:R-:W-:Y:S02]  /*00c0*/  SHF.R.S32.HI R6, RZ, 0x4, R4 ;  /* 0x00000004ff067819 */ /* 0x000fe40000011404 */
[----:B------:R-:W-:Y:S02]  /*00d0*/  LEA.HI R2, R5, R3, RZ, 0x4 ;  /* 0x0000000305027211 */ /* 0x000fe400078f20ff */
[----:B------:R-:W-:Y:S02]  /*00e0*/  LEA.HI R7, R6, R6, RZ, 0x2 ;  /* 0x0000000606077211 */ /* 0x000fe400078f10ff */
[----:B------:R-:W-:-:S02]  /*00f0*/  LOP3.LUT R9, R4, 0xfffffff0, RZ, 0xc0, !PT ;  /* 0xfffffff004097812 */ /* 0x000fc400078ec0ff */
[----:B------:R-:W-:Y:S02]  /*0100*/  LOP3.LUT R7, R7, 0xfffffffc, RZ, 0xc0, !PT ;  /* 0xfffffffc07077812 */ /* 0x000fe400078ec0ff */
[----:B------:R-:W-:Y:S01]  /*0110*/  LOP3.LUT R4, R2, 0xfffffff0, RZ, 0xc0, !PT ;  /* 0xfffffff002047812 */ /* 0x000fe200078ec0ff */
[----:B------:R-:W-:Y:S02]  /*0120*/  IMAD.IADD R2, R0, 0x1, -R9 ;  /* 0x0000000100027824 */ /* 0x000fe400078e0a09 */
[----:B------:R-:W-:Y:S01]  /*0130*/  IMAD.IADD R7, R6, 0x1, -R7 ;  /* 0x0000000106077824 */ /* 0x000fe200078e0a07 */
[-C--:B------:R-:W-:Y:S01]  /*0140*/  LEA.HI R6, R5, R0.reuse, RZ, 0x6 ;  /* 0x0000000005067211 */ /* 0x080fe200078f30ff */
[----:B------:R-:W-:Y:S01]  /*0150*/  IMAD.IADD R3, R3, 0x1, -R4 ;  /* 0x0000000103037824 */ /* 0x000fe200078e0a04 */
[----:B------:R-:W-:Y:S02]  /*0160*/  LEA.HI R4, R5, R0, RZ, 0x8 ;  /* 0x0000000005047211 */ /* 0x000fe400078f40ff */
[----:B------:R-:W-:Y:S01]  /*0170*/  SHF.R.S32.HI R5, RZ, 0x6, R6 ;  /* 0x00000006ff057819 */ /* 0x000fe20000011406 */
[--C-:B------:R-:W-:Y:S01]  /*0180*/  IMAD R6, R2, 0x4, R7.reuse ;  /* 0x0000000402067824 */ /* 0x100fe200078e0207 */
[----:B------:R-:W-:Y:S01]  /*0190*/  SHF.R.S32.HI R4, RZ, 0x8, R4 ;  /* 0x00000008ff047819 */ /* 0x000fe20000011404 */
[----:B------:R-:W-:Y:S01]  /*01a0*/  IMAD R7, R3, 0x4, R7 ;  /* 0x0000000403077824 */ /* 0x000fe200078e0207 */
[----:B------:R-:W-:-:S02]  /*01b0*/  LEA.HI R8, R5, R5, RZ, 0x2 ;  /* 0x0000000505087211 */ /* 0x000fc400078f10ff */
[----:B------:R-:W-:Y:S01]  /*01c0*/  PRMT R9, R6, 0x8880, RZ ;  /* 0x0000888006097816 */ /* 0x000fe200000000ff */
[----:B------:R-:W-:Y:S01]  /*01d0*/  IMAD.SHL.U32 R4, R4, 0x10, RZ ;  /* 0x0000001004047824 */ /* 0x000fe200078e00ff */
[----:B------:R-:W-:Y:S02]  /*01e0*/  PRMT R10, R7, 0x8880, RZ ;  /* 0x00008880070a7816 */ /* 0x000fe400000000ff */
[----:B------:R-:W-:Y:S02]  /*01f0*/  PRMT R9, R9, 0x7710, RZ ;  /* 0x0000771009097816 */ /* 0x000fe400000000ff */
[----:B------:R-:W-:Y:S02]  /*0200*/  PRMT R10, R10, 0x7710, RZ ;  /* 0x000077100a0a7816 */ /* 0x000fe400000000ff */
[----:B------:R-:W-:Y:S02]  /*0210*/  LOP3.LUT R8, R8, 0xfffffffc, RZ, 0xc0, !PT ;  /* 0xfffffffc08087812 */ /* 0x000fe400078ec0ff */
[----:B------:R-:W-:-:S02]  /*0220*/  SHF.R.U32.HI R9, RZ, 0xb, R9 ;  /* 0x0000000bff097819 */ /* 0x000fc40000011609 */
[----:B------:R-:W-:Y:S02]  /*0230*/  SHF.R.U32.HI R10, RZ, 0xb, R10 ;  /* 0x0000000bff0a7819 */ /* 0x000fe4000001160a */
[----:B------:R-:W-:Y:S02]  /*0240*/  IADD3 R5, R4, R5, -R8 ;  /* 0x0000000504057210 */ /* 0x000fe40007ffe808 */
[----:B------:R-:W-:Y:S02]  /*0250*/  PRMT R8, R2, 0x8880, RZ ;  /* 0x0000888002087816 */ /* 0x000fe400000000ff */
[----:B------:R-:W-:Y:S02]  /*0260*/  PRMT R11, R3, 0x8880, RZ ;  /* 0x00008880030b7816 */ /* 0x000fe400000000ff */
[----:B------:R-:W-:Y:S02]  /*0270*/  LOP3.LUT R9, R9, 0xf, RZ, 0xc0, !PT ;  /* 0x0000000f09097812 */ /* 0x000fe400078ec0ff */
[----:B------:R-:W-:-:S02]  /*0280*/  LOP3.LUT R12, R10, 0xf, RZ, 0xc0, !PT ;  /* 0x0000000f0a0c7812 */ /* 0x000fc400078ec0ff */
[----:B------:R-:W-:Y:S01]  /*0290*/  PRMT R10, R8, 0x7710, RZ ;  /* 0x00007710080a7816 */ /* 0x000fe200000000ff */
[----:B------:R-:W-:Y:S01]  /*02a0*/  IMAD.IADD R8, R6, 0x1, R9 ;  /* 0x0000000106087824 */ /* 0x000fe200078e0209 */
[----:B------:R-:W-:Y:S01]  /*02b0*/  PRMT R11, R11, 0x7710, RZ ;  /* 0x000077100b0b7816 */ /* 0x000fe200000000ff */
[----:B------:R-:W-:Y:S01]  /*02c0*/  IMAD.IADD R9, R7, 0x1, R12 ;  /* 0x0000000107097824 */ /* 0x000fe200078e020c */
[----:B------:R-:W-:Y:S02]  /*02d0*/  SHF.R.U32.HI R10, RZ, 0xd, R10 ;  /* 0x0000000dff0a7819 */ /* 0x000fe4000001160a */
[----:B------:R-:W-:Y:S02]  /*02e0*/  SHF.R.U32.HI R12, RZ, 0xd, R11 ;  /* 0x0000000dff0c7819 */ /* 0x000fe4000001160b */
[----:B------:R-:W-:Y:S02]  /*02f0*/  LOP3.LUT R13, R8, 0xfff0, RZ, 0xc0, !PT ;  /* 0x0000fff0080d7812 */ /* 0x000fe400078ec0ff */
[----:B------:R-:W-:-:S02]  /*0300*/  LOP3.LUT R14, R9, 0xfff0, RZ, 0xc0, !PT ;  /* 0x0000fff0090e7812 */ /* 0x000fc400078ec0ff */
[----:B------:R-:W-:Y:S01]  /*0310*/  LOP3.LUT R11, R10, 0x3, RZ, 0xc0, !PT ;  /* 0x000000030a0b7812 */ /* 0x000fe200078ec0ff */
[----:B------:R-:W-:Y:S01]  /*0320*/  IMAD.MOV R13, RZ, RZ, -R13 ;  /* 0x000000ffff0d7224 */ /* 0x000fe200078e0a0d */
[----:B------:R-:W-:Y:S01]  /*0330*/  LOP3.LUT R12, R12, 0x3, RZ, 0xc0, !PT ;  /* 0x000000030c0c7812 */ /* 0x000fe200078ec0ff */
[----:B------:R-:W-:Y:S01]  /*0340*/  IMAD.MOV R14, RZ, RZ, -R14 ;  /* 0x000000ffff0e7224 */ /* 0x000fe200078e0a0e */
[----:B------:R-:W-:Y:S01]  /*0350*/  PRMT R8, R8, 0x8880, RZ ;  /* 0x0000888008087816 */ /* 0x000fe200000000ff */
[----:B------:R-:W-:Y:S01]  /*0360*/  IMAD.IADD R11, R2, 0x1, R11 ;  /* 0x00000001020b7824 */ /* 0x000fe200078e020b */
[----:B------:R-:W-:Y:S01]  /*0370*/  PRMT R15, R13, 0x7710, RZ ;  /* 0x000077100d0f7816 */ /* 0x000fe200000000ff */
[----:B------:R-:W-:Y:S01]  /*0380*/  IMAD.IADD R12, R3, 0x1, R12 ;  /* 0x00000001030c7824 */ /* 0x000fe200078e020c */
[----:B------:R-:W-:Y:S02]  /*0390*/  PRMT R14, R14, 0x7710, RZ ;  /* 0x000077100e0e7816 */ /* 0x000fe400000000ff */
[----:B------:R-:W-:-:S02]  /*03a0*/  LOP3.LUT R10, R11, 0xfc, RZ, 0xc0, !PT ;  /* 0x000000fc0b0a7812 */ /* 0x000fc400078ec0ff */
[----:B------:R-:W-:Y:S01]  /*03b0*/  LOP3.LUT R13, R12, 0xfc, RZ, 0xc0, !PT ;  /* 0x000000fc0c0d7812 */ /* 0x000fe200078ec0ff */
[----:B------:R-:W-:Y:S01]  /*03c0*/  IMAD.IADD R12, R6, 0x1, R15 ;  /* 0x00000001060c7824 */ /* 0x000fe200078e020f */
[----:B------:R-:W-:Y:S01]  /*03d0*/  PRMT R9, R9, 0x8880, RZ ;  /* 0x0000888009097816 */ /* 0x000fe200000000ff */
[----:B------:R-:W-:Y:S01]  /*03e0*/  IMAD.IADD R11, R7, 0x1, R14 ;  /* 0x00000001070b7824 */ /* 0x000fe200078e020e */
[----:B------:R-:W-:Y:S01]  /*03f0*/  SHF.R.S32.HI R8, RZ, 0x4, R8 ;  /* 0x00000004ff087819 */ /* 0x000fe20000011408 */
[----:B------:R-:W-:Y:S01]  /*0400*/  IMAD.MOV R10, RZ, RZ, -R10 ;  /* 0x000000ffff0a7224 */ /* 0x000fe200078e0a0a */
[----:B------:R-:W-:Y:S01]  /*0410*/  PRMT R6, R12, 0x8880, RZ ;  /* 0x000088800c067816 */ /* 0x000fe200000000ff */
[----:B------:R-:W-:Y:S01]  /*0420*/  IMAD.MOV R14, RZ, RZ, -R13 ;  /* 0x000000ffff0e7224 */ /* 0x000fe200078e0a0d */
[----:B------:R-:W-:Y:S02]  /*0430*/  PRMT R7, R11, 0x8880, RZ ;  /* 0x000088800b077816 */ /* 0x000fe400000000ff */
[----:B------:R-:W-:-:S02]  /*0440*/  PRMT R13, R10, 0x7710, RZ ;  /* 0x000077100a0d7816 */ /* 0x000fc400000000ff */
[----:B------:R-:W-:Y:S02]  /*0450*/  PRMT R14, R14, 0x7710, RZ ;  /* 0x000077100e0e7816 */ /* 0x000fe400000000ff */
[----:B------:R-:W-:Y:S01]  /*0460*/  PRMT R6, R6, 0x7710, RZ ;  /* 0x0000771006067816 */ /* 0x000fe200000000ff */
[----:B------:R-:W-:Y:S01]  /*0470*/  IMAD.IADD R10, R2, 0x1, R13 ;  /* 0x00000001020a7824 */ /* 0x000fe200078e020d */
[----:B------:R-:W-:Y:S01]  /*0480*/  PRMT R7, R7, 0x7710, RZ ;  /* 0x0000771007077816 */ /* 0x000fe200000000ff */
[----:B------:R-:W-:Y:S01]  /*0490*/  IMAD.IADD R13, R3, 0x1, R14 ;  /* 0x00000001030d7824 */ /* 0x000fe200078e020e */
[----:B------:R-:W-:Y:S01]  /*04a0*/  SHF.R.U32.HI R14, RZ, 0xd, R6 ;  /* 0x0000000dff0e7819 */ /* 0x000fe20000011606 */
[----:B------:R-:W1:Y:S01]  /*04b0*/  LDC.64 R2, c[0x0][0x218] ;  /* 0x00008600ff027b82 */ /* 0x000e620000000a00 */
[----:B------:R-:W-:Y:S02]  /*04c0*/  SHF.R.U32.HI R16, RZ, 0xd, R7 ;  /* 0x0000000dff107819 */ /* 0x000fe40000011607 */
[----:B------:R-:W-:-:S02]  /*04d0*/  LOP3.LUT R15, R14, 0x3, RZ, 0xc0, !PT ;  /* 0x000000030e0f7812 */ /* 0x000fc400078ec0ff */
[----:B------:R-:W-:Y:S02]  /*04e0*/  LOP3.LUT R16, R16, 0x3, RZ, 0xc0, !PT ;  /* 0x0000000310107812 */ /* 0x000fe400078ec0ff */
[----:B------:R-:W-:Y:S01]  /*04f0*/  SHF.R.S32.HI R9, RZ, 0x4, R9 ;  /* 0x00000004ff097819 */ /* 0x000fe20000011409 */
[----:B------:R-:W-:Y:S01]  /*0500*/  IMAD.IADD R15, R12, 0x1, R15 ;  /* 0x000000010c0f7824 */ /* 0x000fe200078e020f */
[----:B------:R-:W2:Y:S01]  /*0510*/  LDC.64 R6, c[0x0][0x210] ;  /* 0x00008400ff067b82 */ /* 0x000ea20000000a00 */
[----:B------:R-:W-:Y:S01]  /*0520*/  IMAD.IADD R16, R11, 0x1, R16 ;  /* 0x000000010b107824 */ /* 0x000fe200078e0210 */
[----:B------:R-:W-:Y:S02]  /*0530*/  PRMT R14, R8, 0x9910, RZ ;  /* 0x00009910080e7816 */ /* 0x000fe400000000ff */
[----:B------:R-:W-:Y:S02]  /*0540*/  LOP3.LUT R15, R15, 0xfc, RZ, 0xc0, !PT ;  /* 0x000000fc0f0f7812 */ /* 0x000fe400078ec0ff */
[----:B------:R-:W-:-:S02]  /*0550*/  LOP3.LUT R16, R16, 0xfc, RZ, 0xc0, !PT ;  /* 0x000000fc10107812 */ /* 0x000fc400078ec0ff */
[----:B------:R-:W-:Y:S01]  /*0560*/  PRMT R13, R13, 0x8880, RZ ;  /* 0x000088800d0d7816 */ /* 0x000fe200000000ff */
[----:B------:R-:W-:Y:S01]  /*0570*/  IMAD.MOV R17, RZ, RZ, -R15 ;  /* 0x000000ffff117224 */ /* 0x000fe200078e0a0f */
[----:B------:R-:W-:Y:S01]  /*0580*/  PRMT R15, R9, 0x9910, RZ ;  /* 0x00009910090f7816 */ /* 0x000fe200000000ff */
[----:B------:R-:W-:Y:S01]  /*0590*/  IMAD.MOV R16, RZ, RZ, -R16 ;  /* 0x000000ffff107224 */ /* 0x000fe200078e0a10 */
[----:B------:R-:W-:Y:S01]  /*05a0*/  PRMT R10, R10, 0x8880, RZ ;  /* 0x000088800a0a7816 */ /* 0x000fe200000000ff */
[----:B------:R-:W-:Y:S01]  /*05b0*/  IMAD.MOV.U32 R9, RZ, RZ, R14 ;  /* 0x000000ffff097224 */ /* 0x000fe200078e000e */
[----:B------:R-:W-:Y:S02]  /*05c0*/  PRMT R17, R17, 0x7710, RZ ;  /* 0x0000771011117816 */ /* 0x000fe400000000ff */
[----:B------:R-:W-:-:S03]  /*05d0*/  PRMT R8, R16, 0x7710, RZ ;  /* 0x0000771010087816 */ /* 0x000fc600000000ff */
[----:B------:R-:W-:Y:S02]  /*05e0*/  IMAD.IADD R12, R12, 0x1, R17 ;  /* 0x000000010c0c7824 */ /* 0x000fe400078e0211 */
[----:B------:R-:W-:Y:S02]  /*05f0*/  IMAD.IADD R11, R11, 0x1, R8 ;  /* 0x000000010b0b7824 */ /* 0x000fe400078e0208 */
[--C-:B------:R-:W-:Y:S01]  /*0600*/  IMAD R8, R9, 0x4, R4.reuse ;  /* 0x0000000409087824 */ /* 0x100fe200078e0204 */
[----:B------:R-:W-:Y:S01]  /*0610*/  LOP3.LUT R12, R12, 0xffff, RZ, 0xc0, !PT ;  /* 0x0000ffff0c0c7812 */ /* 0x000fe200078ec0ff */
[----:B------:R-:W-:Y:S01]  /*0620*/  IMAD R4, R15, 0x4, R4 ;  /* 0x000000040f047824 */ /* 0x000fe200078e0204 */
[----:B------:R-:W-:Y:S02]  /*0630*/  LOP3.LUT R11, R11, 0xffff, RZ, 0xc0, !PT ;  /* 0x0000ffff0b0b7812 */ /* 0x000fe400078ec0ff */
[----:B------:R-:W-:Y:S01]  /*0640*/  PRMT R9, R12, 0x8880, RZ ;  /* 0x000088800c097816 */ /* 0x000fe200000000ff */
[----:B------:R-:W-:Y:S01]  /*0650*/  IMAD.MOV.U32 R12, RZ, RZ, R13 ;  /* 0x000000ffff0c7224 */ /* 0x000fe200078e000d */
[----:B------:R-:W-:-:S03]  /*0660*/  PRMT R15, R11, 0x8880, RZ ;  /* 0x000088800b0f7816 */ /* 0x000fc600000000ff */
[----:B------:R-:W-:Y:S02]  /*0670*/  IMAD.MOV.U32 R13, RZ, RZ, R9 ;  /* 0x000000ffff0d7224 */ /* 0x000fe400078e0009 */
[----:B------:R-:W-:Y:S02]  /*0680*/  IMAD R9, R10, 0x4, R5 ;  /* 0x000000040a097824 */ /* 0x000fe400078e0205 */
[----:B------:R-:W-:Y:S02]  /*0690*/  IMAD.IADD R13, R8, 0x1, R13 ;  /* 0x00000001080d7824 */ /* 0x000fe400078e020d */
[----:B------:R-:W-:Y:S02]  /*06a0*/  IMAD.IADD R15, R4, 0x1, R15 ;  /* 0x00000001040f7824 */ /* 0x000fe400078e020f */
[----:B------:R-:W-:Y:S02]  /*06b0*/  IMAD R11, R12, 0x4, R5 ;  /* 0x000000040c0b7824 */ /* 0x000fe400078e0205 */
[----:B--2---:R-:W-:-:S04]  /*06c0*/  IMAD.WIDE R4, R9, 0x4, R6 ;  /* 0x0000000409047825 */ /* 0x004fc800078e0206 */
[----:B-1----:R-:W-:Y:S01]  /*06d0*/  IMAD.WIDE R8, R13, 0x4, R2 ;  /* 0x000000040d087825 */ /* 0x002fe200078e0202 */
[----:B------:R-:W-:-:S03]  /*06e0*/  CS2R R12, SRZ ;  /* 0x00000000000c7805 */ /* 0x000fc6000001ff00 */
[----:B------:R-:W-:Y:S01]  /*06f0*/  IMAD.WIDE R2, R15, 0x4, R2 ;  /* 0x000000040f027825 */ /* 0x000fe200078e0202 */
[----:B------:R-:W-:Y:S02]  /*0700*/  CS2R R14, SRZ ;  /* 0x00000000000e7805 */ /* 0x000fe4000001ff00 */
[----:B------:R-:W2:Y:S01]  /*0710*/  @!P0 LDG.E.EL R12, desc[UR4][R4.64] ;  /* 0x00000004040c8981 */ /* 0x000ea2000c2e1900 */
[----:B------:R-:W-:Y:S02]  /*0720*/  IMAD.WIDE R6, R11, 0x4, R6 ;  /* 0x000000040b067825 */ /* 0x000fe400078e0206 */
[----:B------:R-:W1:Y:S01]  /*0730*/  LDC.64 R10, c[0x0][0x220] ;  /* 0x00008800ff0a7b82 */ /* 0x000e620000000a00 */
[----:B------:R-:W2:Y:S04]  /*0740*/  @!P0 LDG.E.EL R15, desc[UR4][R8.64] ;  /* 0x00000004080f8981 */ /* 0x000ea8000c2e1900 */
[----:B------:R-:W3:Y:S04]  /*0750*/  @!P0 LDG.E.EL R13, desc[UR4][R6.64] ;  /* 0x00000004060d8981 */ /* 0x000ee8000c2e1900 */
[----:B------:R-:W3:Y:S01]  /*0760*/  @!P0 LDG.E.EL R14, desc[UR4][R2.64] ;  /* 0x00000004020e8981 */ /* 0x000ee2000c2e1900 */
[----:B-1----:R-:W-:-:S04]  /*0770*/  IMAD.WIDE R10, R0, 0x4, R10 ;  /* 0x00000004000a7825 */ /* 0x002fc800078e020a */
[----:B--2---:R-:W-:Y:S01]  /*0780*/  FMUL R12, R15, R12 ;  /* 0x0000000c0f0c7220 */ /* 0x004fe20000400000 */
[----:B---3--:R-:W-:Y:S01]  /*0790*/  FMUL R13, R14, R13 ;  /* 0x0000000d0e0d7220 */ /* 0x008fe20000400000 */
[----:B------:R-:W-:Y:S06]  /*07a0*/  @P0 EXIT ;  /* 0x000000000000094d */ /* 0x000fec0003800000 */
[----:B------:R-:W-:Y:S01]  /*07b0*/  STG.E.64 desc[UR4][R10.64], R12 ;  /* 0x0000000c0a007986 */ /* 0x000fe2000c101b04 */
[----:B------:R-:W-:Y:S05]  /*07c0*/  EXIT ;  /* 0x000000000000794d */ /* 0x000fea0003800000 */
.L_x_0:
[----:B------:R-:W-:-:S00]  /*07d0*/  BRA `(.L_x_0) ;  /* 0xfffffffc00fc7947 */ /* 0x000fc0000383ffff */
[----:B------:R-:W-:-:S00]  /*07e0*/  NOP ;  /* 0x0000000000007918 */ /* 0x000fc00000000000 */
        /* <DEDUP_REMOVED lines=9> */
.L_x_1:


//--------------------- .nv.constant0.triton_poi_fused_clone_0 --------------------------
	.section	.nv.constant0.triton_poi_fused_clone_0,"a",@progbits
	.sectionflags	@""
	.align	4
.nv.constant0.triton_poi_fused_clone_0:
	.zero		556
